//
// Generated by NVIDIA NVVM Compiler
//
// Compiler Build ID: CL-36424714
// Cuda compilation tools, release 13.0, V13.0.88
// Based on NVVM 20.0.0
//

.version 9.0
.target sm_100
.address_size 64

	// .globl	_Z7vec_addPiS_S_i

.visible .entry _Z7vec_addPiS_S_i(
	.param .u64 .ptr .align 1 _Z7vec_addPiS_S_i_param_0,
	.param .u64 .ptr .align 1 _Z7vec_addPiS_S_i_param_1,
	.param .u64 .ptr .align 1 _Z7vec_addPiS_S_i_param_2,
	.param .u32 _Z7vec_addPiS_S_i_param_3
)
{
	.reg .pred 	%p<2>;
	.reg .b32 	%r<9>;
	.reg .b64 	%rd<11>;

	ld.param.u64 	%rd1, [_Z7vec_addPiS_S_i_param_0];
	ld.param.u64 	%rd2, [_Z7vec_addPiS_S_i_param_1];
	ld.param.u64 	%rd3, [_Z7vec_addPiS_S_i_param_2];
	ld.param.u32 	%r2, [_Z7vec_addPiS_S_i_param_3];
	mov.u32 	%r3, %ctaid.x;
	mov.u32 	%r4, %ntid.x;
	mov.u32 	%r5, %tid.x;
	mad.lo.s32 	%r1, %r3, %r4, %r5;
	setp.ge.s32 	%p1, %r1, %r2;
	@%p1 bra 	$L__BB0_2;
	cvta.to.global.u64 	%rd4, %rd2;
	cvta.to.global.u64 	%rd5, %rd3;
	cvta.to.global.u64 	%rd6, %rd1;
	mul.wide.s32 	%rd7, %r1, 4;
	add.s64 	%rd8, %rd4, %rd7;
	ld.global.u32 	%r6, [%rd8];
	add.s64 	%rd9, %rd5, %rd7;
	ld.global.u32 	%r7, [%rd9];
	add.s32 	%r8, %r7, %r6;
	add.s64 	%rd10, %rd6, %rd7;
	st.global.u32 	[%rd10], %r8;
$L__BB0_2:
	ret;

}


// ===== COMPILED SASS (sm_100) =====

	.target	sm_100

	.elftype	@"ET_EXEC"


//--------------------- .note.nv.tkinfo           --------------------------
	.section	.note.nv.tkinfo,"",@"SHT_NOTE"
	.sectionflags	@"SHF_NOTE_NV_TKINFO"
	.tkinfo
        /*0018*/ 	.word	0x00000002
        /*0030*/ 	.string	""
        /*0030*/ 	.string	"ptxas"
        /*0030*/ 	.string	"Cuda compilation tools, release 13.0, V13.0.88"
        /*0030*/ 	.string	"Build cuda_13.0.r13.0/compiler.36424714_0"
        /*0030*/ 	.string	"-arch sm_100 -m 64 "



//--------------------- .note.nv.cuinfo           --------------------------
	.section	.note.nv.cuinfo,"",@"SHT_NOTE"
	.sectionflags	@"SHF_NOTE_NV_CUINFO"
        /*0018*/ 	.short	0x0002
        /*001a*/ 	.short	0x0064
        /*001c*/ 	.short	0x0082
	.zero		2


//--------------------- .nv.info                  --------------------------
	.section	.nv.info,"",@"SHT_CUDA_INFO"
	.align	4


	//----- nvinfo : EIATTR_REGCOUNT
	.align		4
        /*0000*/ 	.byte	0x04, 0x2f
        /*0002*/ 	.short	(.L_1 - .L_0)
	.align		4
.L_0:
        /*0004*/ 	.word	index@(_Z7vec_addPiS_S_i)
        /*0008*/ 	.word	0x0000000c


	//----- nvinfo : EIATTR_FRAME_SIZE
	.align		4
.L_1:
        /*000c*/ 	.byte	0x04, 0x11
        /*000e*/ 	.short	(.L_3 - .L_2)
	.align		4
.L_2:
        /*0010*/ 	.word	index@(_Z7vec_addPiS_S_i)
        /*0014*/ 	.word	0x00000000


	//----- nvinfo : EIATTR_MIN_STACK_SIZE
	.align		4
.L_3:
        /*0018*/ 	.byte	0x04, 0x12
        /*001a*/ 	.short	(.L_5 - .L_4)
	.align		4
.L_4:
        /*001c*/ 	.word	index@(_Z7vec_addPiS_S_i)
        /*0020*/ 	.word	0x00000000
.L_5:


//--------------------- .nv.compat                --------------------------
	.section	.nv.compat,"",@"SHT_CUDA_COMPAT_INFO"
	.align	4
        /*0000*/ 	.byte	0x02, 0x09, 0x00, 0x00, 0x02, 0x02, 0x01, 0x00, 0x02, 0x05, 0x05, 0x00, 0x03, 0x07, 0x01, 0x01
        /*0010*/ 	.byte	0x02, 0x03, 0x00, 0x00, 0x02, 0x06, 0x01, 0x00, 0x04, 0x0b, 0x08, 0x00, 0x09, 0x00, 0x00, 0x00
        /*0020*/ 	.byte	0x00, 0x00, 0x00, 0x00


//--------------------- .nv.info._Z7vec_addPiS_S_i --------------------------
	.section	.nv.info._Z7vec_addPiS_S_i,"",@"SHT_CUDA_INFO"
	.sectionflags	@""
	.align	4


	//----- nvinfo : EIATTR_CUDA_API_VERSION
	.align		4
        /*0000*/ 	.byte	0x04, 0x37
        /*0002*/ 	.short	(.L_7 - .L_6)
.L_6:
        /*0004*/ 	.word	0x00000082


	//----- nvinfo : EIATTR_KPARAM_INFO
	.align		4
.L_7:
        /*0008*/ 	.byte	0x04, 0x17
        /*000a*/ 	.short	(.L_9 - .L_8)
.L_8:
        /*000c*/ 	.word	0x00000000
        /*0010*/ 	.short	0x0003
        /*0012*/ 	.short	0x0018
        /*0014*/ 	.byte	0x00, 0xf0, 0x11, 0x00


	//----- nvinfo : EIATTR_KPARAM_INFO
	.align		4
.L_9:
        /*0018*/ 	.byte	0x04, 0x17
        /*001a*/ 	.short	(.L_11 - .L_10)
.L_10:
        /*001c*/ 	.word	0x00000000
        /*0020*/ 	.short	0x0002
        /*0022*/ 	.short	0x0010
        /*0024*/ 	.byte	0x00, 0xf5, 0x21, 0x00


	//----- nvinfo : EIATTR_KPARAM_INFO
	.align		4
.L_11:
        /*0028*/ 	.byte	0x04, 0x17
        /*002a*/ 	.short	(.L_13 - .L_12)
.L_12:
        /*002c*/ 	.word	0x00000000
        /*0030*/ 	.short	0x0001
        /*0032*/ 	.short	0x0008
        /*0034*/ 	.byte	0x00, 0xf5, 0x21, 0x00


	//----- nvinfo : EIATTR_KPARAM_INFO
	.align		4
.L_13:
        /*0038*/ 	.byte	0x04, 0x17
        /*003a*/ 	.short	(.L_15 - .L_14)
.L_14:
        /*003c*/ 	.word	0x00000000
        /*0040*/ 	.short	0x0000
        /*0042*/ 	.short	0x0000
        /*0044*/ 	.byte	0x00, 0xf5, 0x21, 0x00


	//----- nvinfo : EIATTR_SPARSE_MMA_MASK
	.align		4
.L_15:
        /*0048*/ 	.byte	0x03, 0x50
        /*004a*/ 	.short	0x0000


	//----- nvinfo : EIATTR_MAXREG_COUNT
	.align		4
        /*004c*/ 	.byte	0x03, 0x1b
        /*004e*/ 	.short	0x00ff


	//----- nvinfo : EIATTR_MERCURY_ISA_VERSION
	.align		4
        /*0050*/ 	.byte	0x03, 0x5f
        /*0052*/ 	.short	0x0101


	//----- nvinfo : EIATTR_VRC_CTA_INIT_COUNT
	.align		4
        /*0054*/ 	.byte	0x02, 0x4a
	.zero		1
	.zero		1


	//----- nvinfo : EIATTR_EXIT_INSTR_OFFSETS
	.align		4
        /*0058*/ 	.byte	0x04, 0x1c
        /*005a*/ 	.short	(.L_17 - .L_16)


	//   ....[0]....
.L_16:
        /*005c*/ 	.word	0x00000070


	//   ....[1]....
        /*0060*/ 	.word	0x00000130


	//----- nvinfo : EIATTR_CBANK_PARAM_SIZE
	.align		4
.L_17:
        /*0064*/ 	.byte	0x03, 0x19
        /*0066*/ 	.short	0x001c


	//----- nvinfo : EIATTR_PARAM_CBANK
	.align		4
        /*0068*/ 	.byte	0x04, 0x0a
        /*006a*/ 	.short	(.L_19 - .L_18)
	.align		4
.L_18:
        /*006c*/ 	.word	index@(.nv.constant0._Z7vec_addPiS_S_i)
        /*0070*/ 	.short	0x0380
        /*0072*/ 	.short	0x001c


	//----- nvinfo : EIATTR_SW_WAR
	.align		4
.L_19:
        /*0074*/ 	.byte	0x04, 0x36
        /*0076*/ 	.short	(.L_21 - .L_20)
.L_20:
        /*0078*/ 	.word	0x00000008
.L_21:


//--------------------- .nv.callgraph             --------------------------
	.section	.nv.callgraph,"",@"SHT_CUDA_CALLGRAPH"
	.align	4
	.sectionentsize	8
	.align		4
        /*0000*/ 	.word	0x00000000
	.align		4
        /*0004*/ 	.word	0xffffffff
	.align		4
        /*0008*/ 	.word	0x00000000
	.align		4
        /*000c*/ 	.word	0xfffffffe
	.align		4
        /*0010*/ 	.word	0x00000000
	.align		4
        /*0014*/ 	.word	0xfffffffd
	.align		4
        /*0018*/ 	.word	0x00000000
	.align		4
        /*001c*/ 	.word	0xfffffffc


//--------------------- .text._Z7vec_addPiS_S_i   --------------------------
	.section	.text._Z7vec_addPiS_S_i,"ax",@progbits
	.align	128
        .global         _Z7vec_addPiS_S_i
        .type           _Z7vec_addPiS_S_i,@function
        .size           _Z7vec_addPiS_S_i,(.L_x_1 - _Z7vec_addPiS_S_i)
        .other          _Z7vec_addPiS_S_i,@"STO_CUDA_ENTRY STV_DEFAULT"
_Z7vec_addPiS_S_i:
.text._Z7vec_addPiS_S_i:
[----:B------:R-:W-:Y:S01]  /*0000*/  LDC R1, c[0x0][0x37c] ;  /* 0x0000df00ff017b82 */ /* 0x000fe20000000800 */
[----:B------:R-:W0:Y:S07]  /*0010*/  S2R R0, SR_TID.X ;  /* 0x0000000000007919 */ /* 0x000e2e0000002100 */
[----:B------:R-:W0:Y:S01]  /*0020*/  S2UR UR4, SR_CTAID.X ;  /* 0x00000000000479c3 */ /* 0x000e220000002500 */
[----:B------:R-:W1:Y:S07]  /*0030*/  LDCU UR5, c[0x0][0x398] ;  /* 0x00007300ff0577ac */ /* 0x000e6e0008000800 */
[----:B------:R-:W0:Y:S02]  /*0040*/  LDC R9, c[0x0][0x360] ;  /* 0x0000d800ff097b82 */ /* 0x000e240000000800 */
[----:B0-----:R-:W-:-:S05]  /*0050*/  IMAD R9, R9, UR4, R0 ;  /* 0x0000000409097c24 */ /* 0x001fca000f8e0200 */
[----:B-1----:R-:W-:-:S13]  /*0060*/  ISETP.GE.AND P0, PT, R9, UR5, PT ;  /* 0x0000000509007c0c */ /* 0x002fda000bf06270 */
[----:B------:R-:W-:Y:S05]  /*0070*/  @P0 EXIT ;  /* 0x000000000000094d */ /* 0x000fea0003800000 */
[----:B------:R-:W0:Y:S01]  /*0080*/  LDC.64 R2, c[0x0][0x388] ;  /* 0x0000e200ff027b82 */ /* 0x000e220000000a00 */
[----:B------:R-:W1:Y:S07]  /*0090*/  LDCU.64 UR4, c[0x0][0x358] ;  /* 0x00006b00ff0477ac */ /* 0x000e6e0008000a00 */
[----:B------:R-:W2:Y:S08]  /*00a0*/  LDC.64 R4, c[0x0][0x390] ;  /* 0x0000e400ff047b82 */ /* 0x000eb00000000a00 */
[----:B------:R-:W3:Y:S01]  /*00b0*/  LDC.64 R6, c[0x0][0x380] ;  /* 0x0000e000ff067b82 */ /* 0x000ee20000000a00 */
[----:B0-----:R-:W-:-:S06]  /*00c0*/  IMAD.WIDE R2, R9, 0x4, R2 ;  /* 0x0000000409027825 */ /* 0x001fcc00078e0202 */
[----:B-1----:R-:W4:Y:S01]  /*00d0*/  LDG.E R2, desc[UR4][R2.64] ;  /* 0x0000000402027981 */ /* 0x002f22000c1e1900 */
[----:B--2---:R-:W-:-:S06]  /*00e0*/  IMAD.WIDE R4, R9, 0x4, R4 ;  /* 0x0000000409047825 */ /* 0x004fcc00078e0204 */
[----:B------:R-:W4:Y:S01]  /*00f0*/  LDG.E R5, desc[UR4][R4.64] ;  /* 0x0000000404057981 */ /* 0x000f22000c1e1900 */
[----:B---3--:R-:W-:Y:S01]  /*0100*/  IMAD.WIDE R6, R9, 0x4, R6 ;  /* 0x0000000409067825 */ /* 0x008fe200078e0206 */
[----:B----4-:R-:W-:-:S05]  /*0110*/  IADD3 R9, PT, PT, R2, R5, RZ ;  /* 0x0000000502097210 */ /* 0x010fca0007ffe0ff */
[----:B------:R-:W-:Y:S01]  /*0120*/  STG.E desc[UR4][R6.64], R9 ;  /* 0x0000000906007986 */ /* 0x000fe2000c101904 */
[----:B------:R-:W-:Y:S05]  /*0130*/  EXIT ;  /* 0x000000000000794d */ /* 0x000fea0003800000 */
.L_x_0:
[----:B------:R-:W-:-:S00]  /*0140*/  BRA `(.L_x_0) ;  /* 0xfffffffc00fc7947 */ /* 0x000fc0000383ffff */
[----:B------:R-:W-:-:S00]  /*0150*/  NOP ;  /* 0x0000000000007918 */ /* 0x000fc00000000000 */
        /* <DEDUP_REMOVED lines=10> */
.L_x_1:


//--------------------- .nv.shared.reserved.0     --------------------------
	.section	.nv.shared.reserved.0,"aw",@nobits
	.weak		__nv_reservedSMEM_offset_0_alias
	.size		__nv_reservedSMEM_offset_0_alias, 0, 64
	.other		__nv_reservedSMEM_offset_0_alias,@"STO_CUDA_RESERVED_SHARED STV_DEFAULT"
__nv_reservedSMEM_offset_0_alias:
	.zero		0
	.zero		64


//--------------------- .nv.constant0._Z7vec_addPiS_S_i --------------------------
	.section	.nv.constant0._Z7vec_addPiS_S_i,"a",@progbits
	.sectionflags	@""
	.align	4
.nv.constant0._Z7vec_addPiS_S_i:
	.zero		924


//--------------------- SYMBOLS --------------------------

	.type		.nv.reservedSmem.offset0,@object
	.size		.nv.reservedSmem.offset0,0x4
